//
// Generated by NVIDIA NVVM Compiler
//
// Compiler Build ID: CL-36424714
// Cuda compilation tools, release 13.0, V13.0.88
// Based on NVVM 20.0.0
//

.version 9.0
.target sm_100
.address_size 64

	// .globl	_Z16updateVelocitiesP4Bodyi
.extern .shared .align 16 .b8 sharedBodies[];

.visible .entry _Z16updateVelocitiesP4Bodyi(
	.param .u64 .ptr .align 1 _Z16updateVelocitiesP4Bodyi_param_0,
	.param .u32 _Z16updateVelocitiesP4Bodyi_param_1
)
{
	.reg .pred 	%p<31>;
	.reg .b32 	%r<41>;
	.reg .b32 	%f<229>;
	.reg .b64 	%rd<7>;
	.reg .b64 	%fd<31>;

	ld.param.u64 	%rd3, [_Z16updateVelocitiesP4Bodyi_param_0];
	ld.param.u32 	%r19, [_Z16updateVelocitiesP4Bodyi_param_1];
	cvta.to.global.u64 	%rd1, %rd3;
	mov.u32 	%r20, %ctaid.x;
	mov.u32 	%r1, %ntid.x;
	mov.u32 	%r2, %tid.x;
	mad.lo.s32 	%r3, %r20, %r1, %r2;
	setp.ge.s32 	%p1, %r3, %r19;
	@%p1 bra 	$L__BB0_27;
	mul.wide.s32 	%rd4, %r3, 28;
	add.s64 	%rd2, %rd1, %rd4;
	ld.global.f32 	%f1, [%rd2];
	ld.global.f32 	%f2, [%rd2+4];
	ld.global.f32 	%f3, [%rd2+8];
	ld.global.f32 	%f4, [%rd2+24];
	mov.u32 	%r4, %nctaid.x;
	cvt.f64.f32 	%fd2, %f4;
	mul.f64 	%fd1, %fd2, 0d3DD2589EFFED8ACC;
	mov.f32 	%f198, 0f00000000;
	mov.b32 	%r37, 0;
	mov.f32 	%f197, %f198;
	mov.f32 	%f196, %f198;
$L__BB0_2:
	mul.lo.s32 	%r6, %r37, %r1;
	add.s32 	%r7, %r6, %r2;
	setp.ge.s32 	%p2, %r7, %r19;
	@%p2 bra 	$L__BB0_4;
	mul.wide.s32 	%rd5, %r7, 28;
	add.s64 	%rd6, %rd1, %rd5;
	ld.global.f32 	%f66, [%rd6];
	ld.global.f32 	%f67, [%rd6+4];
	ld.global.f32 	%f68, [%rd6+8];
	ld.global.f32 	%f69, [%rd6+12];
	ld.global.f32 	%f70, [%rd6+16];
	ld.global.f32 	%f71, [%rd6+20];
	ld.global.f32 	%f72, [%rd6+24];
	mov.u32 	%r22, sharedBodies;
	mad.lo.s32 	%r23, %r2, 28, %r22;
	st.shared.f32 	[%r23], %f66;
	st.shared.f32 	[%r23+4], %f67;
	st.shared.f32 	[%r23+8], %f68;
	st.shared.f32 	[%r23+12], %f69;
	st.shared.f32 	[%r23+16], %f70;
	st.shared.f32 	[%r23+20], %f71;
	st.shared.f32 	[%r23+24], %f72;
$L__BB0_4:
	setp.lt.u32 	%p3, %r1, 4;
	bar.sync 	0;
	mov.b32 	%r40, 0;
	@%p3 bra 	$L__BB0_15;
	mov.b32 	%r38, 0;
$L__BB0_6:
	.pragma "nounroll";
	add.s32 	%r9, %r38, %r6;
	setp.ge.s32 	%p4, %r9, %r19;
	setp.eq.s32 	%p5, %r9, %r3;
	mov.u32 	%r26, sharedBodies;
	mad.lo.s32 	%r10, %r38, 28, %r26;
	or.pred  	%p6, %p4, %p5;
	@%p6 bra 	$L__BB0_8;
	.pragma "used_bytes_mask 4095";
	ld.shared.v4.f32 	{%f74, %f75, %f76, %f77}, [%r10];
	sub.f32 	%f78, %f74, %f1;
	sub.f32 	%f79, %f75, %f2;
	sub.f32 	%f80, %f76, %f3;
	mul.f32 	%f81, %f79, %f79;
	fma.rn.f32 	%f82, %f78, %f78, %f81;
	fma.rn.f32 	%f83, %f80, %f80, %f82;
	add.f32 	%f84, %f83, 0f2EDBE6FF;
	rsqrt.approx.f32 	%f85, %f84;
	mul.f32 	%f86, %f85, %f85;
	mul.f32 	%f87, %f85, %f86;
	ld.shared.f32 	%f88, [%r10+24];
	cvt.f64.f32 	%fd3, %f88;
	mul.f64 	%fd4, %fd1, %fd3;
	cvt.f64.f32 	%fd5, %f87;
	mul.f64 	%fd6, %fd4, %fd5;
	cvt.rn.f32.f64 	%f89, %fd6;
	fma.rn.f32 	%f196, %f78, %f89, %f196;
	fma.rn.f32 	%f197, %f79, %f89, %f197;
	fma.rn.f32 	%f198, %f80, %f89, %f198;
$L__BB0_8:
	add.s32 	%r27, %r9, 1;
	setp.ge.s32 	%p7, %r27, %r19;
	setp.eq.s32 	%p8, %r27, %r3;
	or.pred  	%p9, %p7, %p8;
	@%p9 bra 	$L__BB0_10;
	ld.shared.f32 	%f90, [%r10+28];
	sub.f32 	%f91, %f90, %f1;
	ld.shared.v2.f32 	{%f92, %f93}, [%r10+32];
	sub.f32 	%f94, %f92, %f2;
	sub.f32 	%f95, %f93, %f3;
	mul.f32 	%f96, %f94, %f94;
	fma.rn.f32 	%f97, %f91, %f91, %f96;
	fma.rn.f32 	%f98, %f95, %f95, %f97;
	add.f32 	%f99, %f98, 0f2EDBE6FF;
	rsqrt.approx.f32 	%f100, %f99;
	mul.f32 	%f101, %f100, %f100;
	mul.f32 	%f102, %f100, %f101;
	ld.shared.f32 	%f103, [%r10+52];
	cvt.f64.f32 	%fd7, %f103;
	mul.f64 	%fd8, %fd1, %fd7;
	cvt.f64.f32 	%fd9, %f102;
	mul.f64 	%fd10, %fd8, %fd9;
	cvt.rn.f32.f64 	%f104, %fd10;
	fma.rn.f32 	%f196, %f91, %f104, %f196;
	fma.rn.f32 	%f197, %f94, %f104, %f197;
	fma.rn.f32 	%f198, %f95, %f104, %f198;
$L__BB0_10:
	add.s32 	%r28, %r9, 2;
	setp.ge.s32 	%p10, %r28, %r19;
	setp.eq.s32 	%p11, %r28, %r3;
	or.pred  	%p12, %p10, %p11;
	@%p12 bra 	$L__BB0_12;
	ld.shared.v2.f32 	{%f105, %f106}, [%r10+56];
	sub.f32 	%f107, %f105, %f1;
	sub.f32 	%f108, %f106, %f2;
	ld.shared.f32 	%f109, [%r10+64];
	sub.f32 	%f110, %f109, %f3;
	mul.f32 	%f111, %f108, %f108;
	fma.rn.f32 	%f112, %f107, %f107, %f111;
	fma.rn.f32 	%f113, %f110, %f110, %f112;
	add.f32 	%f114, %f113, 0f2EDBE6FF;
	rsqrt.approx.f32 	%f115, %f114;
	mul.f32 	%f116, %f115, %f115;
	mul.f32 	%f117, %f115, %f116;
	ld.shared.f32 	%f118, [%r10+80];
	cvt.f64.f32 	%fd11, %f118;
	mul.f64 	%fd12, %fd1, %fd11;
	cvt.f64.f32 	%fd13, %f117;
	mul.f64 	%fd14, %fd12, %fd13;
	cvt.rn.f32.f64 	%f119, %fd14;
	fma.rn.f32 	%f196, %f107, %f119, %f196;
	fma.rn.f32 	%f197, %f108, %f119, %f197;
	fma.rn.f32 	%f198, %f110, %f119, %f198;
$L__BB0_12:
	add.s32 	%r29, %r9, 3;
	setp.ge.s32 	%p13, %r29, %r19;
	setp.eq.s32 	%p14, %r29, %r3;
	or.pred  	%p15, %p13, %p14;
	@%p15 bra 	$L__BB0_14;
	ld.shared.f32 	%f120, [%r10+84];
	sub.f32 	%f121, %f120, %f1;
	ld.shared.v2.f32 	{%f122, %f123}, [%r10+88];
	sub.f32 	%f124, %f122, %f2;
	sub.f32 	%f125, %f123, %f3;
	mul.f32 	%f126, %f124, %f124;
	fma.rn.f32 	%f127, %f121, %f121, %f126;
	fma.rn.f32 	%f128, %f125, %f125, %f127;
	add.f32 	%f129, %f128, 0f2EDBE6FF;
	rsqrt.approx.f32 	%f130, %f129;
	mul.f32 	%f131, %f130, %f130;
	mul.f32 	%f132, %f130, %f131;
	ld.shared.f32 	%f133, [%r10+108];
	cvt.f64.f32 	%fd15, %f133;
	mul.f64 	%fd16, %fd1, %fd15;
	cvt.f64.f32 	%fd17, %f132;
	mul.f64 	%fd18, %fd16, %fd17;
	cvt.rn.f32.f64 	%f134, %fd18;
	fma.rn.f32 	%f196, %f121, %f134, %f196;
	fma.rn.f32 	%f197, %f124, %f134, %f197;
	fma.rn.f32 	%f198, %f125, %f134, %f198;
$L__BB0_14:
	add.s32 	%r38, %r38, 4;
	and.b32  	%r40, %r1, 2044;
	setp.ne.s32 	%p16, %r38, %r40;
	@%p16 bra 	$L__BB0_6;
$L__BB0_15:
	and.b32  	%r30, %r1, 3;
	setp.eq.s32 	%p17, %r30, 0;
	@%p17 bra 	$L__BB0_25;
	setp.eq.s32 	%p18, %r30, 1;
	@%p18 bra 	$L__BB0_22;
	add.s32 	%r14, %r40, %r6;
	setp.ge.s32 	%p19, %r14, %r19;
	setp.eq.s32 	%p20, %r3, %r14;
	mov.u32 	%r31, sharedBodies;
	mad.lo.s32 	%r15, %r40, 28, %r31;
	or.pred  	%p21, %p19, %p20;
	@%p21 bra 	$L__BB0_19;
	ld.shared.f32 	%f136, [%r15];
	sub.f32 	%f137, %f136, %f1;
	ld.shared.f32 	%f138, [%r15+4];
	sub.f32 	%f139, %f138, %f2;
	ld.shared.f32 	%f140, [%r15+8];
	sub.f32 	%f141, %f140, %f3;
	mul.f32 	%f142, %f139, %f139;
	fma.rn.f32 	%f143, %f137, %f137, %f142;
	fma.rn.f32 	%f144, %f141, %f141, %f143;
	add.f32 	%f145, %f144, 0f2EDBE6FF;
	rsqrt.approx.f32 	%f146, %f145;
	mul.f32 	%f147, %f146, %f146;
	mul.f32 	%f148, %f146, %f147;
	ld.shared.f32 	%f149, [%r15+24];
	cvt.f64.f32 	%fd19, %f149;
	mul.f64 	%fd20, %fd1, %fd19;
	cvt.f64.f32 	%fd21, %f148;
	mul.f64 	%fd22, %fd20, %fd21;
	cvt.rn.f32.f64 	%f150, %fd22;
	fma.rn.f32 	%f196, %f137, %f150, %f196;
	fma.rn.f32 	%f197, %f139, %f150, %f197;
	fma.rn.f32 	%f198, %f141, %f150, %f198;
$L__BB0_19:
	add.s32 	%r32, %r14, 1;
	setp.ge.s32 	%p22, %r32, %r19;
	setp.eq.s32 	%p23, %r3, %r32;
	or.pred  	%p24, %p22, %p23;
	@%p24 bra 	$L__BB0_21;
	ld.shared.f32 	%f151, [%r15+28];
	sub.f32 	%f152, %f151, %f1;
	ld.shared.f32 	%f153, [%r15+32];
	sub.f32 	%f154, %f153, %f2;
	ld.shared.f32 	%f155, [%r15+36];
	sub.f32 	%f156, %f155, %f3;
	mul.f32 	%f157, %f154, %f154;
	fma.rn.f32 	%f158, %f152, %f152, %f157;
	fma.rn.f32 	%f159, %f156, %f156, %f158;
	add.f32 	%f160, %f159, 0f2EDBE6FF;
	rsqrt.approx.f32 	%f161, %f160;
	mul.f32 	%f162, %f161, %f161;
	mul.f32 	%f163, %f161, %f162;
	ld.shared.f32 	%f164, [%r15+52];
	cvt.f64.f32 	%fd23, %f164;
	mul.f64 	%fd24, %fd1, %fd23;
	cvt.f64.f32 	%fd25, %f163;
	mul.f64 	%fd26, %fd24, %fd25;
	cvt.rn.f32.f64 	%f165, %fd26;
	fma.rn.f32 	%f196, %f152, %f165, %f196;
	fma.rn.f32 	%f197, %f154, %f165, %f197;
	fma.rn.f32 	%f198, %f156, %f165, %f198;
$L__BB0_21:
	add.s32 	%r40, %r40, 2;
$L__BB0_22:
	and.b32  	%r33, %r1, 1;
	setp.eq.b32 	%p25, %r33, 1;
	not.pred 	%p26, %p25;
	@%p26 bra 	$L__BB0_25;
	add.s32 	%r34, %r40, %r6;
	setp.ge.s32 	%p27, %r34, %r19;
	setp.eq.s32 	%p28, %r3, %r34;
	or.pred  	%p29, %p27, %p28;
	@%p29 bra 	$L__BB0_25;
	mov.u32 	%r35, sharedBodies;
	mad.lo.s32 	%r36, %r40, 28, %r35;
	ld.shared.f32 	%f166, [%r36];
	sub.f32 	%f167, %f166, %f1;
	ld.shared.f32 	%f168, [%r36+4];
	sub.f32 	%f169, %f168, %f2;
	ld.shared.f32 	%f170, [%r36+8];
	sub.f32 	%f171, %f170, %f3;
	mul.f32 	%f172, %f169, %f169;
	fma.rn.f32 	%f173, %f167, %f167, %f172;
	fma.rn.f32 	%f174, %f171, %f171, %f173;
	add.f32 	%f175, %f174, 0f2EDBE6FF;
	rsqrt.approx.f32 	%f176, %f175;
	mul.f32 	%f177, %f176, %f176;
	mul.f32 	%f178, %f176, %f177;
	ld.shared.f32 	%f179, [%r36+24];
	cvt.f64.f32 	%fd27, %f179;
	mul.f64 	%fd28, %fd1, %fd27;
	cvt.f64.f32 	%fd29, %f178;
	mul.f64 	%fd30, %fd28, %fd29;
	cvt.rn.f32.f64 	%f180, %fd30;
	fma.rn.f32 	%f196, %f167, %f180, %f196;
	fma.rn.f32 	%f197, %f169, %f180, %f197;
	fma.rn.f32 	%f198, %f171, %f180, %f198;
$L__BB0_25:
	bar.sync 	0;
	add.s32 	%r37, %r37, 1;
	setp.ne.s32 	%p30, %r37, %r4;
	@%p30 bra 	$L__BB0_2;
	div.rn.f32 	%f181, %f196, %f4;
	ld.global.f32 	%f182, [%rd2+12];
	add.f32 	%f183, %f181, %f182;
	st.global.f32 	[%rd2+12], %f183;
	div.rn.f32 	%f184, %f197, %f4;
	ld.global.f32 	%f185, [%rd2+16];
	add.f32 	%f186, %f184, %f185;
	st.global.f32 	[%rd2+16], %f186;
	div.rn.f32 	%f187, %f198, %f4;
	ld.global.f32 	%f188, [%rd2+20];
	add.f32 	%f189, %f187, %f188;
	st.global.f32 	[%rd2+20], %f189;
$L__BB0_27:
	ret;

}


// ===== COMPILED SASS (sm_100) =====

	.target	sm_100

	.elftype	@"ET_EXEC"


//--------------------- .note.nv.tkinfo           --------------------------
	.section	.note.nv.tkinfo,"",@"SHT_NOTE"
	.sectionflags	@"SHF_NOTE_NV_TKINFO"
	.tkinfo
        /*0018*/ 	.word	0x00000002
        /*0030*/ 	.string	""
        /*0030*/ 	.string	"ptxas"
        /*0030*/ 	.string	"Cuda compilation tools, release 13.0, V13.0.88"
        /*0030*/ 	.string	"Build cuda_13.0.r13.0/compiler.36424714_0"
        /*0030*/ 	.string	"-arch sm_100 -m 64 "



//--------------------- .note.nv.cuinfo           --------------------------
	.section	.note.nv.cuinfo,"",@"SHT_NOTE"
	.sectionflags	@"SHF_NOTE_NV_CUINFO"
        /*0018*/ 	.short	0x0002
        /*001a*/ 	.short	0x0064
        /*001c*/ 	.short	0x0082
	.zero		2


//--------------------- .nv.info                  --------------------------
	.section	.nv.info,"",@"SHT_CUDA_INFO"
	.align	4


	//----- nvinfo : EIATTR_REGCOUNT
	.align		4
        /*0000*/ 	.byte	0x04, 0x2f
        /*0002*/ 	.short	(.L_1 - .L_0)
	.align		4
.L_0:
        /*0004*/ 	.word	index@(_Z16updateVelocitiesP4Bodyi)
        /*0008*/ 	.word	0x0000001c


	//----- nvinfo : EIATTR_FRAME_SIZE
	.align		4
.L_1:
        /*000c*/ 	.byte	0x04, 0x11
        /*000e*/ 	.short	(.L_3 - .L_2)
	.align		4
.L_2:
        /*0010*/ 	.word	index@($__internal_0_$__cuda_sm3x_div_rn_noftz_f32_slowpath)
        /*0014*/ 	.word	0x00000000


	//----- nvinfo : EIATTR_FRAME_SIZE
	.align		4
.L_3:
        /*0018*/ 	.byte	0x04, 0x11
        /*001a*/ 	.short	(.L_5 - .L_4)
	.align		4
.L_4:
        /*001c*/ 	.word	index@(_Z16updateVelocitiesP4Bodyi)
        /*0020*/ 	.word	0x00000000


	//----- nvinfo : EIATTR_MIN_STACK_SIZE
	.align		4
.L_5:
        /*0024*/ 	.byte	0x04, 0x12
        /*0026*/ 	.short	(.L_7 - .L_6)
	.align		4
.L_6:
        /*0028*/ 	.word	index@(_Z16updateVelocitiesP4Bodyi)
        /*002c*/ 	.word	0x00000000
.L_7:


//--------------------- .nv.compat                --------------------------
	.section	.nv.compat,"",@"SHT_CUDA_COMPAT_INFO"
	.align	4
        /*0000*/ 	.byte	0x02, 0x09, 0x00, 0x00, 0x02, 0x02, 0x01, 0x00, 0x02, 0x05, 0x05, 0x00, 0x03, 0x07, 0x01, 0x01
        /*0010*/ 	.byte	0x02, 0x03, 0x00, 0x00, 0x02, 0x06, 0x01, 0x00, 0x04, 0x0b, 0x08, 0x00, 0x01, 0x00, 0x00, 0x00
        /*0020*/ 	.byte	0x00, 0x00, 0x00, 0x00


//--------------------- .nv.info._Z16updateVelocitiesP4Bodyi --------------------------
	.section	.nv.info._Z16updateVelocitiesP4Bodyi,"",@"SHT_CUDA_INFO"
	.sectionflags	@""
	.align	4


	//----- nvinfo : EIATTR_CUDA_API_VERSION
	.align		4
        /*0000*/ 	.byte	0x04, 0x37
        /*0002*/ 	.short	(.L_9 - .L_8)
.L_8:
        /*0004*/ 	.word	0x00000082


	//----- nvinfo : EIATTR_KPARAM_INFO
	.align		4
.L_9:
        /*0008*/ 	.byte	0x04, 0x17
        /*000a*/ 	.short	(.L_11 - .L_10)
.L_10:
        /*000c*/ 	.word	0x00000000
        /*0010*/ 	.short	0x0001
        /*0012*/ 	.short	0x0008
        /*0014*/ 	.byte	0x00, 0xf0, 0x11, 0x00


	//----- nvinfo : EIATTR_KPARAM_INFO
	.align		4
.L_11:
        /*0018*/ 	.byte	0x04, 0x17
        /*001a*/ 	.short	(.L_13 - .L_12)
.L_12:
        /*001c*/ 	.word	0x00000000
        /*0020*/ 	.short	0x0000
        /*0022*/ 	.short	0x0000
        /*0024*/ 	.byte	0x00, 0xf5, 0x21, 0x00


	//----- nvinfo : EIATTR_SPARSE_MMA_MASK
	.align		4
.L_13:
        /*0028*/ 	.byte	0x03, 0x50
        /*002a*/ 	.short	0x0000


	//----- nvinfo : EIATTR_MAXREG_COUNT
	.align		4
        /*002c*/ 	.byte	0x03, 0x1b
        /*002e*/ 	.short	0x00ff


	//----- nvinfo : EIATTR_NUM_BARRIERS
	.align		4
        /*0030*/ 	.byte	0x02, 0x4c
        /*0032*/ 	.byte	0x01
	.zero		1


	//----- nvinfo : EIATTR_MERCURY_ISA_VERSION
	.align		4
        /*0034*/ 	.byte	0x03, 0x5f
        /*0036*/ 	.short	0x0101


	//----- nvinfo : EIATTR_UNUSED_LOAD_BYTE_OFFSET
	.align		4
        /*0038*/ 	.byte	0x04, 0x44
        /*003a*/ 	.short	(.L_15 - .L_14)


	//   ....[0]....
.L_14:
        /*003c*/ 	.word	0x000004b0
        /*0040*/ 	.word	0x00000fff


	//----- nvinfo : EIATTR_VRC_CTA_INIT_COUNT
	.align		4
.L_15:
        /*0044*/ 	.byte	0x02, 0x4a
	.zero		1
	.zero		1


	//----- nvinfo : EIATTR_EXIT_INSTR_OFFSETS
	.align		4
        /*0048*/ 	.byte	0x04, 0x1c
        /*004a*/ 	.short	(.L_17 - .L_16)


	//   ....[0]....
.L_16:
        /*004c*/ 	.word	0x00000070


	//   ....[1]....
        /*0050*/ 	.word	0x00001580


	//----- nvinfo : EIATTR_CRS_STACK_SIZE
	.align		4
.L_17:
        /*0054*/ 	.byte	0x04, 0x1e
        /*0056*/ 	.short	(.L_19 - .L_18)
.L_18:
        /*0058*/ 	.word	0x00000000


	//----- nvinfo : EIATTR_CBANK_PARAM_SIZE
	.align		4
.L_19:
        /*005c*/ 	.byte	0x03, 0x19
        /*005e*/ 	.short	0x000c


	//----- nvinfo : EIATTR_PARAM_CBANK
	.align		4
        /*0060*/ 	.byte	0x04, 0x0a
        /*0062*/ 	.short	(.L_21 - .L_20)
	.align		4
.L_20:
        /*0064*/ 	.word	index@(.nv.constant0._Z16updateVelocitiesP4Bodyi)
        /*0068*/ 	.short	0x0380
        /*006a*/ 	.short	0x000c


	//----- nvinfo : EIATTR_SW_WAR
	.align		4
.L_21:
        /*006c*/ 	.byte	0x04, 0x36
        /*006e*/ 	.short	(.L_23 - .L_22)
.L_22:
        /*0070*/ 	.word	0x00000008
.L_23:


//--------------------- .nv.callgraph             --------------------------
	.section	.nv.callgraph,"",@"SHT_CUDA_CALLGRAPH"
	.align	4
	.sectionentsize	8
	.align		4
        /*0000*/ 	.word	0x00000000
	.align		4
        /*0004*/ 	.word	0xffffffff
	.align		4
        /*0008*/ 	.word	0x00000000
	.align		4
        /*000c*/ 	.word	0xfffffffe
	.align		4
        /*0010*/ 	.word	0x00000000
	.align		4
        /*0014*/ 	.word	0xfffffffd
	.align		4
        /*0018*/ 	.word	0x00000000
	.align		4
        /*001c*/ 	.word	0xfffffffc


//--------------------- .text._Z16updateVelocitiesP4Bodyi --------------------------
	.section	.text._Z16updateVelocitiesP4Bodyi,"ax",@progbits
	.align	128
        .global         _Z16updateVelocitiesP4Bodyi
        .type           _Z16updateVelocitiesP4Bodyi,@function
        .size           _Z16updateVelocitiesP4Bodyi,(.L_x_36 - _Z16updateVelocitiesP4Bodyi)
        .other          _Z16updateVelocitiesP4Bodyi,@"STO_CUDA_ENTRY STV_DEFAULT"
_Z16updateVelocitiesP4Bodyi:
.text._Z16updateVelocitiesP4Bodyi:
[----:B------:R-:W-:Y:S01]  /*0000*/  LDC R1, c[0x0][0x37c] ;  /* 0x0000df00ff017b82 */ /* 0x000fe20000000800 */
[----:B------:R-:W0:Y:S07]  /*0010*/  S2R R4, SR_TID.X ;  /* 0x0000000000047919 */ /* 0x000e2e0000002100 */
[----:B------:R-:W0:Y:S01]  /*0020*/  S2UR UR9, SR_CTAID.X ;  /* 0x00000000000979c3 */ /* 0x000e220000002500 */
[----:B------:R-:W1:Y:S07]  /*0030*/  LDCU UR4, c[0x0][0x388] ;  /* 0x00007100ff0477ac */ /* 0x000e6e0008000800 */
[----:B------:R-:W0:Y:S02]  /*0040*/  LDC R5, c[0x0][0x360] ;  /* 0x0000d800ff057b82 */ /* 0x000e240000000800 */
[----:B0-----:R-:W-:-:S05]  /*0050*/  IMAD R6, R5, UR9, R4 ;  /* 0x0000000905067c24 */ /* 0x001fca000f8e0204 */
[----:B-1----:R-:W-:-:S13]  /*0060*/  ISETP.GE.AND P0, PT, R6, UR4, PT ;  /* 0x0000000406007c0c */ /* 0x002fda000bf06270 */
[----:B------:R-:W-:Y:S05]  /*0070*/  @P0 EXIT ;  /* 0x000000000000094d */ /* 0x000fea0003800000 */
[----:B------:R-:W0:Y:S01]  /*0080*/  LDC.64 R8, c[0x0][0x380] ;  /* 0x0000e000ff087b82 */ /* 0x000e220000000a00 */
[----:B------:R-:W1:Y:S01]  /*0090*/  LDCU.64 UR10, c[0x0][0x358] ;  /* 0x00006b00ff0a77ac */ /* 0x000e620008000a00 */
[----:B0-----:R-:W-:-:S05]  /*00a0*/  IMAD.WIDE R8, R6, 0x1c, R8 ;  /* 0x0000001c06087825 */ /* 0x001fca00078e0208 */
[----:B-1----:R-:W2:Y:S04]  /*00b0*/  LDG.E R7, desc[UR10][R8.64+0x18] ;  /* 0x0000180a08077981 */ /* 0x002ea8000c1e1900 */
[----:B------:R0:W5:Y:S04]  /*00c0*/  LDG.E R13, desc[UR10][R8.64] ;  /* 0x0000000a080d7981 */ /* 0x000168000c1e1900 */
[----:B------:R0:W5:Y:S04]  /*00d0*/  LDG.E R12, desc[UR10][R8.64+0x4] ;  /* 0x0000040a080c7981 */ /* 0x000168000c1e1900 */
[----:B------:R0:W5:Y:S01]  /*00e0*/  LDG.E R14, desc[UR10][R8.64+0x8] ;  /* 0x0000080a080e7981 */ /* 0x000162000c1e1900 */
[----:B------:R-:W-:Y:S01]  /*00f0*/  UMOV UR4, 0xffed8acc ;  /* 0xffed8acc00047882 */ /* 0x000fe20000000000 */
[----:B------:R-:W-:Y:S01]  /*0100*/  UMOV UR5, 0x3dd2589e ;  /* 0x3dd2589e00057882 */ /* 0x000fe20000000000 */
[----:B------:R-:W-:-:S02]  /*0110*/  MOV R0, RZ ;  /* 0x000000ff00007202 */ /* 0x000fc40000000f00 */
[----:B------:R-:W-:Y:S01]  /*0120*/  CS2R R2, SRZ ;  /* 0x0000000000027805 */ /* 0x000fe2000001ff00 */
[----:B------:R-:W1:Y:S01]  /*0130*/  LDCU UR12, c[0x0][0x370] ;  /* 0x00006e00ff0c77ac */ /* 0x000e620008000800 */
[----:B--2---:R-:W2:Y:S02]  /*0140*/  F2F.F64.F32 R16, R7 ;  /* 0x0000000700107310 */ /* 0x004ea40000201800 */
[----:B--2---:R-:W-:Y:S01]  /*0150*/  DMUL R16, R16, UR4 ;  /* 0x0000000410107c28 */ /* 0x004fe20008000000 */
[----:B01----:R-:W-:-:S10]  /*0160*/  UMOV UR4, URZ ;  /* 0x000000ff00047c82 */ /* 0x003fd40008000000 */
.L_x_17:
[----:B------:R-:W0:Y:S01]  /*0170*/  LDCU UR6, c[0x0][0x388] ;  /* 0x00007100ff0677ac */ /* 0x000e220008000800 */
[----:B------:R-:W-:-:S05]  /*0180*/  IMAD R19, R5, UR4, RZ ;  /* 0x0000000405137c24 */ /* 0x000fca000f8e02ff */
[----:B------:R-:W-:-:S04]  /*0190*/  IADD3 R11, PT, PT, R19, R4, RZ ;  /* 0x00000004130b7210 */ /* 0x000fc80007ffe0ff */
[----:B0-----:R-:W-:-:S13]  /*01a0*/  ISETP.GE.AND P0, PT, R11, UR6, PT ;  /* 0x000000060b007c0c */ /* 0x001fda000bf06270 */
[----:B------:R-:W0:Y:S02]  /*01b0*/  @!P0 LDC.64 R8, c[0x0][0x380] ;  /* 0x0000e000ff088b82 */ /* 0x000e240000000a00 */
[----:B0-----:R-:W-:-:S05]  /*01c0*/  @!P0 IMAD.WIDE R8, R11, 0x1c, R8 ;  /* 0x0000001c0b088825 */ /* 0x001fca00078e0208 */
[----:B------:R-:W2:Y:S04]  /*01d0*/  @!P0 LDG.E R10, desc[UR10][R8.64] ;  /* 0x0000000a080a8981 */ /* 0x000ea8000c1e1900 */
[----:B------:R-:W3:Y:S04]  /*01e0*/  @!P0 LDG.E R11, desc[UR10][R8.64+0x4] ;  /* 0x0000040a080b8981 */ /* 0x000ee8000c1e1900 */
[----:B------:R-:W4:Y:S04]  /*01f0*/  @!P0 LDG.E R18, desc[UR10][R8.64+0x8] ;  /* 0x0000080a08128981 */ /* 0x000f28000c1e1900 */
[----:B------:R-:W4:Y:S04]  /*0200*/  @!P0 LDG.E R20, desc[UR10][R8.64+0xc] ;  /* 0x00000c0a08148981 */ /* 0x000f28000c1e1900 */
[----:B------:R-:W4:Y:S04]  /*0210*/  @!P0 LDG.E R21, desc[UR10][R8.64+0x10] ;  /* 0x0000100a08158981 */ /* 0x000f28000c1e1900 */
[----:B------:R-:W4:Y:S04]  /*0220*/  @!P0 LDG.E R22, desc[UR10][R8.64+0x14] ;  /* 0x0000140a08168981 */ /* 0x000f28000c1e1900 */
[----:B------:R-:W4:Y:S01]  /*0230*/  @!P0 LDG.E R23, desc[UR10][R8.64+0x18] ;  /* 0x0000180a08178981 */ /* 0x000f22000c1e1900 */
[----:B------:R-:W-:Y:S01]  /*0240*/  @!P0 MOV R15, 0x400 ;  /* 0x00000400000f8802 */ /* 0x000fe20000000f00 */
[----:B------:R-:W-:Y:S01]  /*0250*/  UIADD3 UR4, UPT, UPT, UR4, 0x1, URZ ;  /* 0x0000000104047890 */ /* 0x000fe2000fffe0ff */
[----:B------:R-:W0:Y:S03]  /*0260*/  @!P0 S2R R24, SR_CgaCtaId ;  /* 0x0000000000188919 */ /* 0x000e260000008800 */
[----:B------:R-:W-:Y:S01]  /*0270*/  UISETP.NE.AND UP0, UPT, UR4, UR12, UPT ;  /* 0x0000000c0400728c */ /* 0x000fe2000bf05270 */
[----:B0-----:R-:W-:-:S05]  /*0280*/  @!P0 LEA R15, R24, R15, 0x18 ;  /* 0x0000000f180f8211 */ /* 0x001fca00078ec0ff */
[----:B------:R-:W-:Y:S01]  /*0290*/  @!P0 IMAD R25, R4, 0x1c, R15 ;  /* 0x0000001c04198824 */ /* 0x000fe200078e020f */
[----:B------:R-:W-:-:S04]  /*02a0*/  MOV R15, RZ ;  /* 0x000000ff000f7202 */ /* 0x000fc80000000f00 */
[----:B--2---:R0:W-:Y:S04]  /*02b0*/  @!P0 STS [R25], R10 ;  /* 0x0000000a19008388 */ /* 0x0041e80000000800 */
[----:B---3--:R0:W-:Y:S04]  /*02c0*/  @!P0 STS [R25+0x4], R11 ;  /* 0x0000040b19008388 */ /* 0x0081e80000000800 */
[----:B----4-:R0:W-:Y:S04]  /*02d0*/  @!P0 STS [R25+0x8], R18 ;  /* 0x0000081219008388 */ /* 0x0101e80000000800 */
[----:B------:R0:W-:Y:S04]  /*02e0*/  @!P0 STS [R25+0xc], R20 ;  /* 0x00000c1419008388 */ /* 0x0001e80000000800 */
[----:B------:R0:W-:Y:S04]  /*02f0*/  @!P0 STS [R25+0x10], R21 ;  /* 0x0000101519008388 */ /* 0x0001e80000000800 */
[----:B------:R0:W-:Y:S04]  /*0300*/  @!P0 STS [R25+0x14], R22 ;  /* 0x0000141619008388 */ /* 0x0001e80000000800 */
[----:B------:R0:W-:Y:S01]  /*0310*/  @!P0 STS [R25+0x18], R23 ;  /* 0x0000181719008388 */ /* 0x0001e20000000800 */
[----:B------:R-:W-:Y:S01]  /*0320*/  BAR.SYNC.DEFER_BLOCKING 0x0 ;  /* 0x0000000000007b1d */ /* 0x000fe20000010000 */
[----:B------:R-:W-:-:S13]  /*0330*/  ISETP.GE.U32.AND P0, PT, R5, 0x4, PT ;  /* 0x000000040500780c */ /* 0x000fda0003f06070 */
[----:B0-----:R-:W-:Y:S05]  /*0340*/  @!P0 BRA `(.L_x_0) ;  /* 0x0000000800088947 */ /* 0x001fea0003800000 */
[----:B------:R-:W0:Y:S01]  /*0350*/  S2UR UR6, SR_CgaCtaId ;  /* 0x00000000000679c3 */ /* 0x000e220000008800 */
[----:B------:R-:W-:Y:S01]  /*0360*/  UMOV UR5, 0x400 ;  /* 0x0000040000057882 */ /* 0x000fe20000000000 */
[----:B------:R-:W-:Y:S01]  /*0370*/  LOP3.LUT R15, R5, 0x7fc, RZ, 0xc0, !PT ;  /* 0x000007fc050f7812 */ /* 0x000fe200078ec0ff */
[----:B------:R-:W1:Y:S01]  /*0380*/  LDCU UR8, c[0x0][0x388] ;  /* 0x00007100ff0877ac */ /* 0x000e620008000800 */
[----:B0-----:R-:W-:-:S03]  /*0390*/  ULEA UR7, UR6, UR5, 0x18 ;  /* 0x0000000506077291 */ /* 0x001fc6000f8ec0ff */
[----:B-1----:R-:W-:-:S09]  /*03a0*/  UMOV UR5, URZ ;  /* 0x000000ff00057c82 */ /* 0x002fd20008000000 */
.L_x_9:
[----:B------:R-:W-:Y:S01]  /*03b0*/  IADD3 R23, PT, PT, R19, UR5, RZ ;  /* 0x0000000513177c10 */ /* 0x000fe2000fffe0ff */
[----:B------:R-:W-:Y:S01]  /*03c0*/  UMOV UR6, UR8 ;  /* 0x0000000800067c82 */ /* 0x000fe20008000000 */
[----:B------:R-:W-:Y:S01]  /*03d0*/  UIMAD UR13, UR5, 0x1c, UR7 ;  /* 0x0000001c050d78a4 */ /* 0x000fe2000f8e0207 */
[----:B------:R-:W-:Y:S01]  /*03e0*/  BSSY.RECONVERGENT B0, `(.L_x_1) ;  /* 0x0000024000007945 */ /* 0x000fe20003800200 */
[C---:B------:R-:W-:Y:S02]  /*03f0*/  ISETP.NE.AND P2, PT, R23.reuse, R6, PT ;  /* 0x000000061700720c */ /* 0x040fe40003f45270 */
[C---:B------:R-:W-:Y:S02]  /*0400*/  IADD3 R9, PT, PT, R23.reuse, 0x1, RZ ;  /* 0x0000000117097810 */ /* 0x040fe40007ffe0ff */
[C---:B------:R-:W-:Y:S02]  /*0410*/  ISETP.GE.OR P2, PT, R23.reuse, UR6, !P2 ;  /* 0x0000000617007c0c */ /* 0x040fe4000d746670 */
[----:B------:R-:W-:-:S02]  /*0420*/  IADD3 R11, PT, PT, R23, 0x2, RZ ;  /* 0x00000002170b7810 */ /* 0x000fc40007ffe0ff */
[----:B------:R-:W-:Y:S02]  /*0430*/  IADD3 R21, PT, PT, R23, 0x3, RZ ;  /* 0x0000000317157810 */ /* 0x000fe40007ffe0ff */
[-C--:B------:R-:W-:Y:S02]  /*0440*/  ISETP.NE.AND P0, PT, R9, R6.reuse, PT ;  /* 0x000000060900720c */ /* 0x080fe40003f05270 */
[-C--:B------:R-:W-:Y:S02]  /*0450*/  ISETP.NE.AND P3, PT, R11, R6.reuse, PT ;  /* 0x000000060b00720c */ /* 0x080fe40003f65270 */
[----:B------:R-:W-:Y:S02]  /*0460*/  ISETP.NE.AND P1, PT, R21, R6, PT ;  /* 0x000000061500720c */ /* 0x000fe40003f25270 */
[----:B------:R-:W-:Y:S02]  /*0470*/  ISETP.GE.OR P0, PT, R9, UR6, !P0 ;  /* 0x0000000609007c0c */ /* 0x000fe4000c706670 */
[----:B------:R-:W-:-:S02]  /*0480*/  ISETP.GE.OR P3, PT, R11, UR6, !P3 ;  /* 0x000000060b007c0c */ /* 0x000fc4000df66670 */
[----:B------:R-:W-:Y:S01]  /*0490*/  ISETP.GE.OR P1, PT, R21, UR6, !P1 ;  /* 0x0000000615007c0c */ /* 0x000fe2000cf26670 */
[----:B------:R-:W-:-:S12]  /*04a0*/  @P2 BRA `(.L_x_2) ;  /* 0x00000000005c2947 */ /* 0x000fd80003800000 */
[----:B------:R-:W0:Y:S04]  /*04b0*/  LDS.128 R8, [UR13] ;  /* 0x0000000dff087984 */ /* 0x000e280008000c00 */
[----:B------:R-:W1:Y:S01]  /*04c0*/  LDS R24, [UR13+0x18] ;  /* 0x0000180dff187984 */ /* 0x000e620008000800 */
[----:B0----5:R-:W-:Y:S01]  /*04d0*/  FADD R21, -R12, R9 ;  /* 0x000000090c157221 */ /* 0x021fe20000000100 */
[----:B------:R-:W-:Y:S01]  /*04e0*/  FADD R18, -R13, R8 ;  /* 0x000000080d127221 */ /* 0x000fe20000000100 */
[----:B------:R-:W-:Y:S02]  /*04f0*/  FADD R23, -R14, R10 ;  /* 0x0000000a0e177221 */ /* 0x000fe40000000100 */
[----:B------:R-:W-:Y:S01]  /*0500*/  FMUL R9, R21, R21 ;  /* 0x0000001515097220 */ /* 0x000fe20000400000 */
[----:B-1----:R-:W0:Y:S03]  /*0510*/  F2F.F64.F32 R10, R24 ;  /* 0x00000018000a7310 */ /* 0x002e260000201800 */
[----:B------:R-:W-:-:S04]  /*0520*/  FFMA R8, R18, R18, R9 ;  /* 0x0000001212087223 */ /* 0x000fc80000000009 */
[----:B------:R-:W-:-:S04]  /*0530*/  FFMA R8, R23, R23, R8 ;  /* 0x0000001717087223 */ /* 0x000fc80000000008 */
[----:B------:R-:W-:Y:S01]  /*0540*/  FADD R20, R8, 1.00000001335143196e-10 ;  /* 0x2edbe6ff08147421 */ /* 0x000fe20000000000 */
[----:B0-----:R-:W-:-:S04]  /*0550*/  DMUL R10, R16, R10 ;  /* 0x0000000a100a7228 */ /* 0x001fc80000000000 */
[----:B------:R-:W-:-:S13]  /*0560*/  FSETP.GEU.AND P2, PT, |R20|, 1.175494350822287508e-38, PT ;  /* 0x008000001400780b */ /* 0x000fda0003f4e200 */
[----:B------:R-:W-:-:S04]  /*0570*/  @!P2 FMUL R20, R20, 16777216 ;  /* 0x4b8000001414a820 */ /* 0x000fc80000400000 */
[----:B------:R-:W0:Y:S02]  /*0580*/  MUFU.RSQ R8, R20 ;  /* 0x0000001400087308 */ /* 0x000e240000001400 */
[----:B0-----:R-:W-:-:S04]  /*0590*/  @!P2 FMUL R8, R8, 4096 ;  /* 0x458000000808a820 */ /* 0x001fc80000400000 */
[----:B------:R-:W-:-:S04]  /*05a0*/  FMUL R9, R8, R8 ;  /* 0x0000000808097220 */ /* 0x000fc80000400000 */
[----:B------:R-:W-:-:S04]  /*05b0*/  FMUL R22, R8, R9 ;  /* 0x0000000908167220 */ /* 0x000fc80000400000 */
[----:B------:R-:W0:Y:S02]  /*05c0*/  F2F.F64.F32 R8, R22 ;  /* 0x0000001600087310 */ /* 0x000e240000201800 */
[----:B0-----:R-:W-:-:S10]  /*05d0*/  DMUL R8, R10, R8 ;  /* 0x000000080a087228 */ /* 0x001fd40000000000 */
[----:B------:R-:W0:Y:S02]  /*05e0*/  F2F.F32.F64 R8, R8 ;  /* 0x0000000800087310 */ /* 0x000e240000301000 */
[-C--:B0-----:R-:W-:Y:S01]  /*05f0*/  FFMA R3, R18, R8.reuse, R3 ;  /* 0x0000000812037223 */ /* 0x081fe20000000003 */
[-C--:B------:R-:W-:Y:S01]  /*0600*/  FFMA R2, R21, R8.reuse, R2 ;  /* 0x0000000815027223 */ /* 0x080fe20000000002 */
[----:B------:R-:W-:-:S07]  /*0610*/  FFMA R0, R23, R8, R0 ;  /* 0x0000000817007223 */ /* 0x000fce0000000000 */
.L_x_2:
[----:B------:R-:W-:Y:S05]  /*0620*/  BSYNC.RECONVERGENT B0 ;  /* 0x0000000000007941 */ /* 0x000fea0003800200 */
.L_x_1:
[----:B------:R-:W-:Y:S04]  /*0630*/  BSSY.RECONVERGENT B0, `(.L_x_3) ;  /* 0x000001a000007945 */ /* 0x000fe80003800200 */
[----:B------:R-:W-:Y:S05]  /*0640*/  @P0 BRA `(.L_x_4) ;  /* 0x0000000000600947 */ /* 0x000fea0003800000 */
[----:B------:R-:W0:Y:S04]  /*0650*/  LDS.64 R8, [UR13+0x20] ;  /* 0x0000200dff087984 */ /* 0x000e280008000a00 */
[----:B------:R-:W1:Y:S04]  /*0660*/  LDS R18, [UR13+0x1c] ;  /* 0x00001c0dff127984 */ /* 0x000e680008000800 */
[----:B------:R-:W2:Y:S01]  /*0670*/  LDS R24, [UR13+0x34] ;  /* 0x0000340dff187984 */ /* 0x000ea20008000800 */
[----:B0----5:R-:W-:Y:S01]  /*0680*/  FADD R21, -R12, R8 ;  /* 0x000000080c157221 */ /* 0x021fe20000000100 */
[----:B------:R-:W-:Y:S01]  /*0690*/  FADD R23, -R14, R9 ;  /* 0x000000090e177221 */ /* 0x000fe20000000100 */
[----:B-1----:R-:W-:-:S02]  /*06a0*/  FADD R18, -R13, R18 ;  /* 0x000000120d127221 */ /* 0x002fc40000000100 */
[----:B------:R-:W-:-:S04]  /*06b0*/  FMUL R11, R21, R21 ;  /* 0x00000015150b7220 */ /* 0x000fc80000400000 */
[----:B------:R-:W-:Y:S02]  /*06c0*/  FFMA R8, R18, R18, R11 ;  /* 0x0000001212087223 */ /* 0x000fe4000000000b */
[----:B--2---:R-:W0:Y:S02]  /*06d0*/  F2F.F64.F32 R10, R24 ;  /* 0x00000018000a7310 */ /* 0x004e240000201800 */
[----:B------:R-:W-:-:S04]  /*06e0*/  FFMA R8, R23, R23, R8 ;  /* 0x0000001717087223 */ /* 0x000fc80000000008 */
[----:B------:R-:W-:-:S05]  /*06f0*/  FADD R20, R8, 1.00000001335143196e-10 ;  /* 0x2edbe6ff08147421 */ /* 0x000fca0000000000 */
[----:B------:R-:W-:Y:S01]  /*0700*/  FSETP.GEU.AND P0, PT, |R20|, 1.175494350822287508e-38, PT ;  /* 0x008000001400780b */ /* 0x000fe20003f0e200 */
[----:B0-----:R-:W-:-:S12]  /*0710*/  DMUL R10, R16, R10 ;  /* 0x0000000a100a7228 */ /* 0x001fd80000000000 */
        /* <DEDUP_REMOVED lines=11> */
.L_x_4:
[----:B------:R-:W-:Y:S05]  /*07d0*/  BSYNC.RECONVERGENT B0 ;  /* 0x0000000000007941 */ /* 0x000fea0003800200 */
.L_x_3:
[----:B------:R-:W-:Y:S04]  /*07e0*/  BSSY.RECONVERGENT B0, `(.L_x_5) ;  /* 0x000001a000007945 */ /* 0x000fe80003800200 */
[----:B------:R-:W-:Y:S05]  /*07f0*/  @P3 BRA `(.L_x_6) ;  /* 0x0000000000603947 */ /* 0x000fea0003800000 */
[----:B------:R-:W0:Y:S04]  /*0800*/  LDS.64 R8, [UR13+0x38] ;  /* 0x0000380dff087984 */ /* 0x000e280008000a00 */
[----:B------:R-:W1:Y:S04]  /*0810*/  LDS R23, [UR13+0x40] ;  /* 0x0000400dff177984 */ /* 0x000e680008000800 */
[----:B------:R-:W2:Y:S01]  /*0820*/  LDS R24, [UR13+0x50] ;  /* 0x0000500dff187984 */ /* 0x000ea20008000800 */
[----:B0----5:R-:W-:Y:S01]  /*0830*/  FADD R21, -R12, R9 ;  /* 0x000000090c157221 */ /* 0x021fe20000000100 */
[----:B------:R-:W-:-:S03]  /*0840*/  FADD R18, -R13, R8 ;  /* 0x000000080d127221 */ /* 0x000fc60000000100 */
[----:B------:R-:W-:Y:S01]  /*0850*/  FMUL R9, R21, R21 ;  /* 0x0000001515097220 */ /* 0x000fe20000400000 */
[----:B-1----:R-:W-:-:S03]  /*0860*/  FADD R23, -R14, R23 ;  /* 0x000000170e177221 */ /* 0x002fc60000000100 */
[----:B------:R-:W-:Y:S01]  /*0870*/  FFMA R8, R18, R18, R9 ;  /* 0x0000001212087223 */ /* 0x000fe20000000009 */
[----:B--2---:R-:W0:Y:S03]  /*0880*/  F2F.F64.F32 R10, R24 ;  /* 0x00000018000a7310 */ /* 0x004e260000201800 */
        /* <DEDUP_REMOVED lines=15> */
.L_x_6:
[----:B------:R-:W-:Y:S05]  /*0980*/  BSYNC.RECONVERGENT B0 ;  /* 0x0000000000007941 */ /* 0x000fea0003800200 */
.L_x_5:
        /* <DEDUP_REMOVED lines=26> */
.L_x_8:
[----:B------:R-:W-:Y:S05]  /*0b30*/  BSYNC.RECONVERGENT B0 ;  /* 0x0000000000007941 */ /* 0x000fea0003800200 */
.L_x_7:
[----:B------:R-:W-:-:S06]  /*0b40*/  UIADD3 UR5, UPT, UPT, UR5, 0x4, URZ ;  /* 0x0000000405057890 */ /* 0x000fcc000fffe0ff */
[----:B------:R-:W-:-:S13]  /*0b50*/  ISETP.NE.AND P0, PT, R15, UR5, PT ;  /* 0x000000050f007c0c */ /* 0x000fda000bf05270 */
[----:B------:R-:W-:Y:S05]  /*0b60*/  @P0 BRA `(.L_x_9) ;  /* 0xfffffff800100947 */ /* 0x000fea000383ffff */
.L_x_0:
[----:B------:R-:W-:-:S13]  /*0b70*/  LOP3.LUT P0, R8, R5, 0x3, RZ, 0xc0, !PT ;  /* 0x0000000305087812 */ /* 0x000fda000780c0ff */
[----:B------:R-:W-:Y:S05]  /*0b80*/  @!P0 BRA `(.L_x_10) ;  /* 0x00000004009c8947 */ /* 0x000fea0003800000 */
[----:B------:R-:W-:-:S13]  /*0b90*/  ISETP.NE.AND P0, PT, R8, 0x1, PT ;  /* 0x000000010800780c */ /* 0x000fda0003f05270 */
[----:B------:R-:W-:Y:S05]  /*0ba0*/  @!P0 BRA `(.L_x_11) ;  /* 0x0000000400048947 */ /* 0x000fea0003800000 */
[----:B------:R-:W0:Y:S01]  /*0bb0*/  S2R R21, SR_CgaCtaId ;  /* 0x0000000000157919 */ /* 0x000e220000008800 */
[----:B------:R-:W-:Y:S01]  /*0bc0*/  IADD3 R11, PT, PT, R19, R15, RZ ;  /* 0x0000000f130b7210 */ /* 0x000fe20007ffe0ff */
[----:B------:R-:W-:Y:S01]  /*0bd0*/  BSSY.RECONVERGENT B0, `(.L_x_12) ;  /* 0x0000022000007945 */ /* 0x000fe20003800200 */
[----:B------:R-:W-:Y:S02]  /*0be0*/  MOV R8, 0x400 ;  /* 0x0000040000087802 */ /* 0x000fe40000000f00 */
[C---:B------:R-:W-:Y:S02]  /*0bf0*/  ISETP.NE.AND P0, PT, R6.reuse, R11, PT ;  /* 0x0000000b0600720c */ /* 0x040fe40003f05270 */
[C---:B------:R-:W-:Y:S02]  /*0c00*/  IADD3 R9, PT, PT, R11.reuse, 0x1, RZ ;  /* 0x000000010b097810 */ /* 0x040fe40007ffe0ff */
[----:B------:R-:W-:Y:S02]  /*0c10*/  ISETP.GE.OR P0, PT, R11, UR6, !P0 ;  /* 0x000000060b007c0c */ /* 0x000fe4000c706670 */
[----:B------:R-:W-:-:S04]  /*0c20*/  ISETP.NE.AND P1, PT, R6, R9, PT ;  /* 0x000000090600720c */ /* 0x000fc80003f25270 */
[----:B------:R-:W-:Y:S02]  /*0c30*/  ISETP.GE.OR P1, PT, R9, UR6, !P1 ;  /* 0x0000000609007c0c */ /* 0x000fe4000cf26670 */
[----:B0-----:R-:W-:-:S05]  /*0c40*/  LEA R8, R21, R8, 0x18 ;  /* 0x0000000815087211 */ /* 0x001fca00078ec0ff */
[----:B------:R-:W-:Y:S01]  /*0c50*/  IMAD R18, R15, 0x1c, R8 ;  /* 0x0000001c0f127824 */ /* 0x000fe200078e0208 */
[----:B------:R-:W-:Y:S06]  /*0c60*/  @P0 BRA `(.L_x_13) ;  /* 0x0000000000600947 */ /* 0x000fec0003800000 */
[----:B------:R-:W0:Y:S04]  /*0c70*/  LDS.64 R8, [R18] ;  /* 0x0000000012087984 */ /* 0x000e280000000a00 */
[----:B------:R-:W1:Y:S04]  /*0c80*/  LDS R23, [R18+0x8] ;  /* 0x0000080012177984 */ /* 0x000e680000000800 */
[----:B------:R-:W2:Y:S01]  /*0c90*/  LDS R25, [R18+0x18] ;  /* 0x0000180012197984 */ /* 0x000ea20000000800 */
        /* <DEDUP_REMOVED lines=21> */
.L_x_13:
[----:B------:R-:W-:Y:S05]  /*0df0*/  BSYNC.RECONVERGENT B0 ;  /* 0x0000000000007941 */ /* 0x000fea0003800200 */
.L_x_12:
[----:B------:R-:W-:Y:S04]  /*0e00*/  BSSY.RECONVERGENT B0, `(.L_x_14) ;  /* 0x000001a000007945 */ /* 0x000fe80003800200 */
[----:B------:R-:W-:Y:S05]  /*0e10*/  @P1 BRA `(.L_x_15) ;  /* 0x0000000000601947 */ /* 0x000fea0003800000 */
[----:B------:R-:W0:Y:S04]  /*0e20*/  LDS.64 R8, [R18+0x20] ;  /* 0x0000200012087984 */ /* 0x000e280000000a00 */
[----:B------:R-:W1:Y:S04]  /*0e30*/  LDS R20, [R18+0x1c] ;  /* 0x00001c0012147984 */ /* 0x000e680000000800 */
[----:B------:R-:W2:Y:S01]  /*0e40*/  LDS R25, [R18+0x34] ;  /* 0x0000340012197984 */ /* 0x000ea20000000800 */
        /* <DEDUP_REMOVED lines=21> */
.L_x_15:
[----:B------:R-:W-:Y:S05]  /*0fa0*/  BSYNC.RECONVERGENT B0 ;  /* 0x0000000000007941 */ /* 0x000fea0003800200 */
.L_x_14:
[----:B------:R-:W-:-:S07]  /*0fb0*/  IADD3 R15, PT, PT, R15, 0x2, RZ ;  /* 0x000000020f0f7810 */ /* 0x000fce0007ffe0ff */
.L_x_11:
[----:B------:R-:W-:Y:S01]  /*0fc0*/  IADD3 R19, PT, PT, R19, R15, RZ ;  /* 0x0000000f13137210 */ /* 0x000fe20007ffe0ff */
[----:B------:R-:W-:Y:S01]  /*0fd0*/  BSSY.RECONVERGENT B0, `(.L_x_10) ;  /* 0x0000022000007945 */ /* 0x000fe20003800200 */
[----:B------:R-:W-:Y:S02]  /*0fe0*/  LOP3.LUT R8, R5, 0x1, RZ, 0xc0, !PT ;  /* 0x0000000105087812 */ /* 0x000fe400078ec0ff */
[----:B------:R-:W-:-:S04]  /*0ff0*/  ISETP.NE.AND P0, PT, R6, R19, PT ;  /* 0x000000130600720c */ /* 0x000fc80003f05270 */
[----:B------:R-:W-:-:S04]  /*1000*/  ISETP.GE.OR P0, PT, R19, UR6, !P0 ;  /* 0x0000000613007c0c */ /* 0x000fc8000c706670 */
[----:B------:R-:W-:-:S13]  /*1010*/  ISETP.NE.U32.OR P0, PT, R8, 0x1, P0 ;  /* 0x000000010800780c */ /* 0x000fda0000705470 */
[----:B------:R-:W-:Y:S05]  /*1020*/  @P0 BRA `(.L_x_16) ;  /* 0x0000000000700947 */ /* 0x000fea0003800000 */
[----:B------:R-:W0:Y:S01]  /*1030*/  S2R R9, SR_CgaCtaId ;  /* 0x0000000000097919 */ /* 0x000e220000008800 */
[----:B------:R-:W-:-:S04]  /*1040*/  MOV R8, 0x400 ;  /* 0x0000040000087802 */ /* 0x000fc80000000f00 */
[----:B0-----:R-:W-:-:S05]  /*1050*/  LEA R8, R9, R8, 0x18 ;  /* 0x0000000809087211 */ /* 0x001fca00078ec0ff */
[----:B------:R-:W-:-:S05]  /*1060*/  IMAD R20, R15, 0x1c, R8 ;  /* 0x0000001c0f147824 */ /* 0x000fca00078e0208 */
        /* <DEDUP_REMOVED lines=24> */
.L_x_16:
[----:B------:R-:W-:Y:S05]  /*11f0*/  BSYNC.RECONVERGENT B0 ;  /* 0x0000000000007941 */ /* 0x000fea0003800200 */
.L_x_10:
[----:B------:R-:W-:Y:S06]  /*1200*/  BAR.SYNC.DEFER_BLOCKING 0x0 ;  /* 0x0000000000007b1d */ /* 0x000fec0000010000 */
[----:B------:R-:W-:Y:S05]  /*1210*/  BRA.U UP0, `(.L_x_17) ;  /* 0xffffffed00d47547 */ /* 0x000fea000b83ffff */
[----:B------:R-:W0:Y:S01]  /*1220*/  MUFU.RCP R4, R7 ;  /* 0x0000000700047308 */ /* 0x000e220000001000 */
[----:B------:R-:W-:Y:S07]  /*1230*/  BSSY.RECONVERGENT B0, `(.L_x_18) ;  /* 0x000000b000007945 */ /* 0x000fee0003800200 */
[----:B------:R-:W1:Y:S01]  /*1240*/  FCHK P0, R3, R7 ;  /* 0x0000000703007302 */ /* 0x000e620000000000 */
[----:B0-----:R-:W-:-:S04]  /*1250*/  FFMA R9, -R7, R4, 1 ;  /* 0x3f80000007097423 */ /* 0x001fc80000000104 */
[----:B------:R-:W-:-:S04]  /*1260*/  FFMA R4, R4, R9, R4 ;  /* 0x0000000904047223 */ /* 0x000fc80000000004 */
[----:B------:R-:W-:-:S04]  /*1270*/  FFMA R9, R3, R4, RZ ;  /* 0x0000000403097223 */ /* 0x000fc800000000ff */
[----:B------:R-:W-:-:S04]  /*1280*/  FFMA R6, -R7, R9, R3 ;  /* 0x0000000907067223 */ /* 0x000fc80000000103 */
[----:B------:R-:W-:Y:S01]  /*1290*/  FFMA R6, R4, R6, R9 ;  /* 0x0000000604067223 */ /* 0x000fe20000000009 */
[----:B-1----:R-:W-:Y:S06]  /*12a0*/  @!P0 BRA `(.L_x_19) ;  /* 0x00000000000c8947 */ /* 0x002fec0003800000 */
[----:B------:R-:W-:-:S07]  /*12b0*/  MOV R6, 0x12d0 ;  /* 0x000012d000067802 */ /* 0x000fce0000000f00 */
[----:B-----5:R-:W-:Y:S05]  /*12c0*/  CALL.REL.NOINC `($__internal_0_$__cuda_sm3x_div_rn_noftz_f32_slowpath) ;  /* 0x0000000000b07944 */ /* 0x020fea0003c00000 */
[----:B------:R-:W-:-:S07]  /*12d0*/  MOV R6, R3 ;  /* 0x0000000300067202 */ /* 0x000fce0000000f00 */
.L_x_19:
[----:B------:R-:W-:Y:S05]  /*12e0*/  BSYNC.RECONVERGENT B0 ;  /* 0x0000000000007941 */ /* 0x000fea0003800200 */
.L_x_18:
[----:B------:R-:W0:Y:S01]  /*12f0*/  S2R R4, SR_TID.X ;  /* 0x0000000000047919 */ /* 0x000e220000002100 */
[----:B------:R-:W1:Y:S01]  /*1300*/  LDC.64 R8, c[0x0][0x380] ;  /* 0x0000e000ff087b82 */ /* 0x000e620000000a00 */
[----:B0-----:R-:W-:-:S04]  /*1310*/  IMAD R5, R5, UR9, R4 ;  /* 0x0000000905057c24 */ /* 0x001fc8000f8e0204 */
[----:B-1----:R-:W-:-:S05]  /*1320*/  IMAD.WIDE R4, R5, 0x1c, R8 ;  /* 0x0000001c05047825 */ /* 0x002fca00078e0208 */
[----:B------:R-:W2:Y:S01]  /*1330*/  LDG.E R3, desc[UR10][R4.64+0xc] ;  /* 0x00000c0a04037981 */ /* 0x000ea2000c1e1900 */
[----:B------:R-:W0:Y:S01]  /*1340*/  MUFU.RCP R8, R7 ;  /* 0x0000000700087308 */ /* 0x000e220000001000 */
[----:B------:R-:W-:Y:S07]  /*1350*/  BSSY.RECONVERGENT B0, `(.L_x_20) ;  /* 0x000000e000007945 */ /* 0x000fee0003800200 */
[----:B------:R-:W1:Y:S01]  /*1360*/  FCHK P0, R2, R7 ;  /* 0x0000000702007302 */ /* 0x000e620000000000 */
[----:B0-----:R-:W-:-:S04]  /*1370*/  FFMA R9, -R7, R8, 1 ;  /* 0x3f80000007097423 */ /* 0x001fc80000000108 */
[----:B------:R-:W-:Y:S01]  /*1380*/  FFMA R11, R8, R9, R8 ;  /* 0x00000009080b7223 */ /* 0x000fe20000000008 */
[----:B--2---:R-:W-:-:S03]  /*1390*/  FADD R3, R3, R6 ;  /* 0x0000000603037221 */ /* 0x004fc60000000000 */
[----:B------:R-:W-:Y:S02]  /*13a0*/  FFMA R6, R2, R11, RZ ;  /* 0x0000000b02067223 */ /* 0x000fe400000000ff */
[----:B------:R0:W-:Y:S02]  /*13b0*/  STG.E desc[UR10][R4.64+0xc], R3 ;  /* 0x00000c0304007986 */ /* 0x0001e4000c10190a */
[----:B------:R-:W-:-:S04]  /*13c0*/  FFMA R9, -R7, R6, R2 ;  /* 0x0000000607097223 */ /* 0x000fc80000000102 */
[----:B------:R-:W-:Y:S01]  /*13d0*/  FFMA R6, R11, R9, R6 ;  /* 0x000000090b067223 */ /* 0x000fe20000000006 */
[----:B-1----:R-:W-:Y:S06]  /*13e0*/  @!P0 BRA `(.L_x_21) ;  /* 0x0000000000108947 */ /* 0x002fec0003800000 */
[----:B0-----:R-:W-:Y:S02]  /*13f0*/  MOV R3, R2 ;  /* 0x0000000200037202 */ /* 0x001fe40000000f00 */
[----:B------:R-:W-:-:S07]  /*1400*/  MOV R6, 0x1420 ;  /* 0x0000142000067802 */ /* 0x000fce0000000f00 */
[----:B-----5:R-:W-:Y:S05]  /*1410*/  CALL.REL.NOINC `($__internal_0_$__cuda_sm3x_div_rn_noftz_f32_slowpath) ;  /* 0x00000000005c7944 */ /* 0x020fea0003c00000 */
[----:B------:R-:W-:-:S07]  /*1420*/  MOV R6, R3 ;  /* 0x0000000300067202 */ /* 0x000fce0000000f00 */
.L_x_21:
[----:B------:R-:W-:Y:S05]  /*1430*/  BSYNC.RECONVERGENT B0 ;  /* 0x0000000000007941 */ /* 0x000fea0003800200 */
.L_x_20:
[----:B0-----:R-:W2:Y:S01]  /*1440*/  LDG.E R3, desc[UR10][R4.64+0x10] ;  /* 0x0000100a04037981 */ /* 0x001ea2000c1e1900 */
        /* <DEDUP_REMOVED lines=8> */
[----:B--2---:R-:W-:-:S05]  /*14d0*/  FADD R3, R3, R6 ;  /* 0x0000000603037221 */ /* 0x004fca0000000000 */
[----:B------:R0:W-:Y:S01]  /*14e0*/  STG.E desc[UR10][R4.64+0x10], R3 ;  /* 0x0000100304007986 */ /* 0x0001e2000c10190a */
[----:B-1----:R-:W-:Y:S05]  /*14f0*/  @!P0 BRA `(.L_x_23) ;  /* 0x0000000000108947 */ /* 0x002fea0003800000 */
[----:B0-----:R-:W-:Y:S02]  /*1500*/  MOV R3, R0 ;  /* 0x0000000000037202 */ /* 0x001fe40000000f00 */
[----:B------:R-:W-:-:S07]  /*1510*/  MOV R6, 0x1530 ;  /* 0x0000153000067802 */ /* 0x000fce0000000f00 */
[----:B-----5:R-:W-:Y:S05]  /*1520*/  CALL.REL.NOINC `($__internal_0_$__cuda_sm3x_div_rn_noftz_f32_slowpath) ;  /* 0x0000000000187944 */ /* 0x020fea0003c00000 */
[----:B------:R-:W-:-:S07]  /*1530*/  MOV R2, R3 ;  /* 0x0000000300027202 */ /* 0x000fce0000000f00 */
.L_x_23:
[----:B------:R-:W-:Y:S05]  /*1540*/  BSYNC.RECONVERGENT B0 ;  /* 0x0000000000007941 */ /* 0x000fea0003800200 */
.L_x_22:
[----:B0-----:R-:W2:Y:S02]  /*1550*/  LDG.E R3, desc[UR10][R4.64+0x14] ;  /* 0x0000140a04037981 */ /* 0x001ea4000c1e1900 */
[----:B--2---:R-:W-:-:S05]  /*1560*/  FADD R3, R3, R2 ;  /* 0x0000000203037221 */ /* 0x004fca0000000000 */
[----:B------:R-:W-:Y:S01]  /*1570*/  STG.E desc[UR10][R4.64+0x14], R3 ;  /* 0x0000140304007986 */ /* 0x000fe2000c10190a */
[----:B------:R-:W-:Y:S05]  /*1580*/  EXIT ;  /* 0x000000000000794d */ /* 0x000fea0003800000 */
        .weak           $__internal_0_$__cuda_sm3x_div_rn_noftz_f32_slowpath
        .type           $__internal_0_$__cuda_sm3x_div_rn_noftz_f32_slowpath,@function
        .size           $__internal_0_$__cuda_sm3x_div_rn_noftz_f32_slowpath,(.L_x_36 - $__internal_0_$__cuda_sm3x_div_rn_noftz_f32_slowpath)
$__internal_0_$__cuda_sm3x_div_rn_noftz_f32_slowpath:
[----:B------:R-:W-:Y:S01]  /*1590*/  SHF.R.U32.HI R9, RZ, 0x17, R7 ;  /* 0x00000017ff097819 */ /* 0x000fe20000011607 */
[----:B------:R-:W-:Y:S01]  /*15a0*/  BSSY.RECONVERGENT B1, `(.L_x_24) ;  /* 0x0000063000017945 */ /* 0x000fe20003800200 */
[----:B------:R-:W-:Y:S02]  /*15b0*/  SHF.R.U32.HI R8, RZ, 0x17, R3 ;  /* 0x00000017ff087819 */ /* 0x000fe40000011603 */
[----:B------:R-:W-:Y:S02]  /*15c0*/  LOP3.LUT R9, R9, 0xff, RZ, 0xc0, !PT ;  /* 0x000000ff09097812 */ /* 0x000fe400078ec0ff */
[----:B------:R-:W-:Y:S02]  /*15d0*/  LOP3.LUT R13, R8, 0xff, RZ, 0xc0, !PT ;  /* 0x000000ff080d7812 */ /* 0x000fe400078ec0ff */
[----:B------:R-:W-:Y:S02]  /*15e0*/  IADD3 R12, PT, PT, R9, -0x1, RZ ;  /* 0xffffffff090c7810 */ /* 0x000fe40007ffe0ff */
[----:B------:R-:W-:-:S02]  /*15f0*/  IADD3 R11, PT, PT, R13, -0x1, RZ ;  /* 0xffffffff0d0b7810 */ /* 0x000fc40007ffe0ff */
[----:B------:R-:W-:Y:S02]  /*1600*/  ISETP.GT.U32.AND P0, PT, R12, 0xfd, PT ;  /* 0x000000fd0c00780c */ /* 0x000fe40003f04070 */
[----:B------:R-:W-:Y:S02]  /*1610*/  MOV R10, R7 ;  /* 0x00000007000a7202 */ /* 0x000fe40000000f00 */
[----:B------:R-:W-:-:S13]  /*1620*/  ISETP.GT.U32.OR P0, PT, R11, 0xfd, P0 ;  /* 0x000000fd0b00780c */ /* 0x000fda0000704470 */
[----:B------:R-:W-:Y:S01]  /*1630*/  @!P0 MOV R8, RZ ;  /* 0x000000ff00088202 */ /* 0x000fe20000000f00 */
[----:B------:R-:W-:Y:S06]  /*1640*/  @!P0 BRA `(.L_x_25) ;  /* 0x00000000005c8947 */ /* 0x000fec0003800000 */
[----:B------:R-:W-:Y:S02]  /*1650*/  FSETP.GTU.FTZ.AND P0, PT, |R3|, +INF , PT ;  /* 0x7f8000000300780b */ /* 0x000fe40003f1c200 */
[----:B------:R-:W-:-:S04]  /*1660*/  FSETP.GTU.FTZ.AND P1, PT, |R7|, +INF , PT ;  /* 0x7f8000000700780b */ /* 0x000fc80003f3c200 */
[----:B------:R-:W-:-:S13]  /*1670*/  PLOP3.LUT P0, PT, P0, P1, PT, 0xf8, 0x8f ;  /* 0x00000000008f781c */ /* 0x000fda0000703f70 */
[----:B------:R-:W-:Y:S05]  /*1680*/  @P0 BRA `(.L_x_26) ;  /* 0x00000004004c0947 */ /* 0x000fea0003800000 */
[----:B------:R-:W-:-:S13]  /*1690*/  LOP3.LUT P0, RZ, R10, 0x7fffffff, R3, 0xc8, !PT ;  /* 0x7fffffff0aff7812 */ /* 0x000fda000780c803 */
[----:B------:R-:W-:Y:S05]  /*16a0*/  @!P0 BRA `(.L_x_27) ;  /* 0x00000004003c8947 */ /* 0x000fea0003800000 */
[----:B------:R-:W-:Y:S02]  /*16b0*/  FSETP.NEU.FTZ.AND P1, PT, |R3|, +INF , PT ;  /* 0x7f8000000300780b */ /* 0x000fe40003f3d200 */
[----:B------:R-:W-:Y:S02]  /*16c0*/  FSETP.NEU.FTZ.AND P2, PT, |R7|, +INF , PT ;  /* 0x7f8000000700780b */ /* 0x000fe40003f5d200 */
[----:B------:R-:W-:-:S11]  /*16d0*/  FSETP.NEU.FTZ.AND P0, PT, |R3|, +INF , PT ;  /* 0x7f8000000300780b */ /* 0x000fd60003f1d200 */
[----:B------:R-:W-:Y:S05]  /*16e0*/  @!P2 BRA !P1, `(.L_x_27) ;  /* 0x00000004002ca947 */ /* 0x000fea0004800000 */
[----:B------:R-:W-:-:S04]  /*16f0*/  LOP3.LUT P1, RZ, R3, 0x7fffffff, RZ, 0xc0, !PT ;  /* 0x7fffffff03ff7812 */ /* 0x000fc8000782c0ff */
[----:B------:R-:W-:-:S13]  /*1700*/  PLOP3.LUT P1, PT, P2, P1, PT, 0x2f, 0xf2 ;  /* 0x0000000000f2781c */ /* 0x000fda0001722577 */
[----:B------:R-:W-:Y:S05]  /*1710*/  @P1 BRA `(.L_x_28) ;  /* 0x0000000400181947 */ /* 0x000fea0003800000 */
[----:B------:R-:W-:-:S04]  /*1720*/  LOP3.LUT P1, RZ, R10, 0x7fffffff, RZ, 0xc0, !PT ;  /* 0x7fffffff0aff7812 */ /* 0x000fc8000782c0ff */
[----:B------:R-:W-:-:S13]  /*1730*/  PLOP3.LUT P0, PT, P0, P1, PT, 0x2f, 0xf2 ;  /* 0x0000000000f2781c */ /* 0x000fda0000702577 */
[----:B------:R-:W-:Y:S05]  /*1740*/  @P0 BRA `(.L_x_29) ;  /* 0x0000000400000947 */ /* 0x000fea0003800000 */
[----:B------:R-:W-:Y:S02]  /*1750*/  ISETP.GE.AND P0, PT, R11, RZ, PT ;  /* 0x000000ff0b00720c */ /* 0x000fe40003f06270 */
[----:B------:R-:W-:-:S11]  /*1760*/  ISETP.GE.AND P1, PT, R12, RZ, PT ;  /* 0x000000ff0c00720c */ /* 0x000fd60003f26270 */
[----:B------:R-:W-:Y:S01]  /*1770*/  @P0 MOV R8, RZ ;  /* 0x000000ff00080202 */ /* 0x000fe20000000f00 */
[----:B------:R-:W-:Y:S01]  /*1780*/  @!P0 FFMA R3, R3, 1.84467440737095516160e+19, RZ ;  /* 0x5f80000003038823 */ /* 0x000fe200000000ff */
[----:B------:R-:W-:Y:S01]  /*1790*/  @!P0 MOV R8, 0xffffffc0 ;  /* 0xffffffc000088802 */ /* 0x000fe20000000f00 */
[----:B------:R-:W-:-:S03]  /*17a0*/  @!P1 FFMA R10, R7, 1.84467440737095516160e+19, RZ ;  /* 0x5f800000070a9823 */ /* 0x000fc600000000ff */
[----:B------:R-:W-:-:S07]  /*17b0*/  @!P1 IADD3 R8, PT, PT, R8, 0x40, RZ ;  /* 0x0000004008089810 */ /* 0x000fce0007ffe0ff */
.L_x_25:
[----:B------:R-:W-:Y:S01]  /*17c0*/  LEA R11, R9, 0xc0800000, 0x17 ;  /* 0xc0800000090b7811 */ /* 0x000fe200078eb8ff */
[----:B------:R-:W-:Y:S03]  /*17d0*/  BSSY.RECONVERGENT B2, `(.L_x_30) ;  /* 0x0000036000027945 */ /* 0x000fe60003800200 */
[----:B------:R-:W-:Y:S02]  /*17e0*/  IADD3 R11, PT, PT, -R11, R10, RZ ;  /* 0x0000000a0b0b7210 */ /* 0x000fe40007ffe1ff */
[----:B------:R-:W-:Y:S02]  /*17f0*/  IADD3 R10, PT, PT, R13, -0x7f, RZ ;  /* 0xffffff810d0a7810 */ /* 0x000fe40007ffe0ff */
[----:B------:R0:W1:Y:S01]  /*1800*/  MUFU.RCP R12, R11 ;  /* 0x0000000b000c7308 */ /* 0x0000620000001000 */
[----:B------:R-:W-:Y:S02]  /*1810*/  FADD.FTZ R14, -R11, -RZ ;  /* 0x800000ff0b0e7221 */ /* 0x000fe40000010100 */
[C---:B------:R-:W-:Y:S01]  /*1820*/  IMAD R3, R10.reuse, -0x800000, R3 ;  /* 0xff8000000a037824 */ /* 0x040fe200078e0203 */
[----:B0-----:R-:W-:-:S04]  /*1830*/  IADD3 R11, PT, PT, R10, 0x7f, -R9 ;  /* 0x0000007f0a0b7810 */ /* 0x001fc80007ffe809 */
[----:B------:R-:W-:Y:S01]  /*1840*/  IADD3 R8, PT, PT, R11, R8, RZ ;  /* 0x000000080b087210 */ /* 0x000fe20007ffe0ff */
[----:B-1----:R-:W-:-:S04]  /*1850*/  FFMA R13, R12, R14, 1 ;  /* 0x3f8000000c0d7423 */ /* 0x002fc8000000000e */
[----:B------:R-:W-:-:S04]  /*1860*/  FFMA R15, R12, R13, R12 ;  /* 0x0000000d0c0f7223 */ /* 0x000fc8000000000c */
[----:B------:R-:W-:-:S04]  /*1870*/  FFMA R12, R3, R15, RZ ;  /* 0x0000000f030c7223 */ /* 0x000fc800000000ff */
[----:B------:R-:W-:-:S04]  /*1880*/  FFMA R13, R14, R12, R3 ;  /* 0x0000000c0e0d7223 */ /* 0x000fc80000000003 */
[----:B------:R-:W-:-:S04]  /*1890*/  FFMA R12, R15, R13, R12 ;  /* 0x0000000d0f0c7223 */ /* 0x000fc8000000000c */
[----:B------:R-:W-:-:S04]  /*18a0*/  FFMA R13, R14, R12, R3 ;  /* 0x0000000c0e0d7223 */ /* 0x000fc80000000003 */
[----:B------:R-:W-:-:S05]  /*18b0*/  FFMA R3, R15, R13, R12 ;  /* 0x0000000d0f037223 */ /* 0x000fca000000000c */
[----:B------:R-:W-:-:S04]  /*18c0*/  SHF.R.U32.HI R9, RZ, 0x17, R3 ;  /* 0x00000017ff097819 */ /* 0x000fc80000011603 */
[----:B------:R-:W-:-:S04]  /*18d0*/  LOP3.LUT R9, R9, 0xff, RZ, 0xc0, !PT ;  /* 0x000000ff09097812 */ /* 0x000fc800078ec0ff */
[----:B------:R-:W-:-:S04]  /*18e0*/  IADD3 R14, PT, PT, R9, R8, RZ ;  /* 0x00000008090e7210 */ /* 0x000fc80007ffe0ff */
[----:B------:R-:W-:-:S04]  /*18f0*/  IADD3 R9, PT, PT, R14, -0x1, RZ ;  /* 0xffffffff0e097810 */ /* 0x000fc80007ffe0ff */
[----:B------:R-:W-:-:S13]  /*1900*/  ISETP.GE.U32.AND P0, PT, R9, 0xfe, PT ;  /* 0x000000fe0900780c */ /* 0x000fda0003f06070 */
[----:B------:R-:W-:Y:S05]  /*1910*/  @!P0 BRA `(.L_x_31) ;  /* 0x0000000000808947 */ /* 0x000fea0003800000 */
[----:B------:R-:W-:-:S13]  /*1920*/  ISETP.GT.AND P0, PT, R14, 0xfe, PT ;  /* 0x000000fe0e00780c */ /* 0x000fda0003f04270 */
[----:B------:R-:W-:Y:S05]  /*1930*/  @P0 BRA `(.L_x_32) ;  /* 0x00000000006c0947 */ /* 0x000fea0003800000 */
[----:B------:R-:W-:-:S13]  /*1940*/  ISETP.GE.AND P0, PT, R14, 0x1, PT ;  /* 0x000000010e00780c */ /* 0x000fda0003f06270 */
[----:B------:R-:W-:Y:S05]  /*1950*/  @P0 BRA `(.L_x_33) ;  /* 0x0000000000740947 */ /* 0x000fea0003800000 */
[----:B------:R-:W-:Y:S02]  /*1960*/  ISETP.GE.AND P0, PT, R14, -0x18, PT ;  /* 0xffffffe80e00780c */ /* 0x000fe40003f06270 */
[----:B------:R-:W-:-:S11]  /*1970*/  LOP3.LUT R3, R3, 0x80000000, RZ, 0xc0, !PT ;  /* 0x8000000003037812 */ /* 0x000fd600078ec0ff */
[----:B------:R-:W-:Y:S05]  /*1980*/  @!P0 BRA `(.L_x_33) ;  /* 0x0000000000688947 */ /* 0x000fea0003800000 */
[CCC-:B------:R-:W-:Y:S01]  /*1990*/  FFMA.RZ R8, R15.reuse, R13.reuse, R12.reuse ;  /* 0x0000000d0f087223 */ /* 0x1c0fe2000000c00c */
[C---:B------:R-:W-:Y:S01]  /*19a0*/  IADD3 R11, PT, PT, R14.reuse, 0x20, RZ ;  /* 0x000000200e0b7810 */ /* 0x040fe20007ffe0ff */
[CCC-:B------:R-:W-:Y:S01]  /*19b0*/  FFMA.RM R9, R15.reuse, R13.reuse, R12.reuse ;  /* 0x0000000d0f097223 */ /* 0x1c0fe2000000400c */
[----:B------:R-:W-:Y:S02]  /*19c0*/  ISETP.NE.AND P2, PT, R14, RZ, PT ;  /* 0x000000ff0e00720c */ /* 0x000fe40003f45270 */
[----:B------:R-:W-:Y:S01]  /*19d0*/  LOP3.LUT R10, R8, 0x7fffff, RZ, 0xc0, !PT ;  /* 0x007fffff080a7812 */ /* 0x000fe200078ec0ff */
[----:B------:R-:W-:Y:S01]  /*19e0*/  FFMA.RP R8, R15, R13, R12 ;  /* 0x0000000d0f087223 */ /* 0x000fe2000000800c */
[----:B------:R-:W-:Y:S02]  /*19f0*/  ISETP.NE.AND P1, PT, R14, RZ, PT ;  /* 0x000000ff0e00720c */ /* 0x000fe40003f25270 */
[----:B------:R-:W-:Y:S02]  /*1a00*/  LOP3.LUT R10, R10, 0x800000, RZ, 0xfc, !PT ;  /* 0x008000000a0a7812 */ /* 0x000fe400078efcff */
[----:B------:R-:W-:-:S02]  /*1a10*/  IADD3 R12, PT, PT, -R14, RZ, RZ ;  /* 0x000000ff0e0c7210 */ /* 0x000fc40007ffe1ff */
[----:B------:R-:W-:Y:S02]  /*1a20*/  SHF.L.U32 R11, R10, R11, RZ ;  /* 0x0000000b0a0b7219 */ /* 0x000fe400000006ff */
[----:B------:R-:W-:Y:S02]  /*1a30*/  FSETP.NEU.FTZ.AND P0, PT, R8, R9, PT ;  /* 0x000000090800720b */ /* 0x000fe40003f1d000 */
[----:B------:R-:W-:Y:S02]  /*1a40*/  SEL R9, R12, RZ, P2 ;  /* 0x000000ff0c097207 */ /* 0x000fe40001000000 */
[----:B------:R-:W-:Y:S02]  /*1a50*/  ISETP.NE.AND P1, PT, R11, RZ, P1 ;  /* 0x000000ff0b00720c */ /* 0x000fe40000f25270 */
[----:B------:R-:W-:Y:S02]  /*1a60*/  SHF.R.U32.HI R9, RZ, R9, R10 ;  /* 0x00000009ff097219 */ /* 0x000fe4000001160a */
[----:B------:R-:W-:-:S02]  /*1a70*/  PLOP3.LUT P0, PT, P0, P1, PT, 0xf8, 0x8f ;  /* 0x00000000008f781c */ /* 0x000fc40000703f70 */
[----:B------:R-:W-:Y:S02]  /*1a80*/  SHF.R.U32.HI R11, RZ, 0x1, R9 ;  /* 0x00000001ff0b7819 */ /* 0x000fe40000011609 */
[----:B------:R-:W-:-:S04]  /*1a90*/  SEL R8, RZ, 0x1, !P0 ;  /* 0x00000001ff087807 */ /* 0x000fc80004000000 */
[----:B------:R-:W-:-:S04]  /*1aa0*/  LOP3.LUT R8, R8, 0x1, R11, 0xf8, !PT ;  /* 0x0000000108087812 */ /* 0x000fc800078ef80b */
[----:B------:R-:W-:-:S04]  /*1ab0*/  LOP3.LUT R8, R8, R9, RZ, 0xc0, !PT ;  /* 0x0000000908087212 */ /* 0x000fc800078ec0ff */
[----:B------:R-:W-:-:S04]  /*1ac0*/  IADD3 R8, PT, PT, R11, R8, RZ ;  /* 0x000000080b087210 */ /* 0x000fc80007ffe0ff */
[----:B------:R-:W-:Y:S01]  /*1ad0*/  LOP3.LUT R3, R8, R3, RZ, 0xfc, !PT ;  /* 0x0000000308037212 */ /* 0x000fe200078efcff */
[----:B------:R-:W-:Y:S06]  /*1ae0*/  BRA `(.L_x_33) ;  /* 0x0000000000107947 */ /* 0x000fec0003800000 */
.L_x_32:
[----:B------:R-:W-:-:S04]  /*1af0*/  LOP3.LUT R3, R3, 0x80000000, RZ, 0xc0, !PT ;  /* 0x8000000003037812 */ /* 0x000fc800078ec0ff */
[----:B------:R-:W-:Y:S01]  /*1b00*/  LOP3.LUT R3, R3, 0x7f800000, RZ, 0xfc, !PT ;  /* 0x7f80000003037812 */ /* 0x000fe200078efcff */
[----:B------:R-:W-:Y:S06]  /*1b10*/  BRA `(.L_x_33) ;  /* 0x0000000000047947 */ /* 0x000fec0003800000 */
.L_x_31:
[----:B------:R-:W-:-:S07]  /*1b20*/  LEA R3, R8, R3, 0x17 ;  /* 0x0000000308037211 */ /* 0x000fce00078eb8ff */
.L_x_33:
[----:B------:R-:W-:Y:S05]  /*1b30*/  BSYNC.RECONVERGENT B2 ;  /* 0x0000000000027941 */ /* 0x000fea0003800200 */
.L_x_30:
[----:B------:R-:W-:Y:S05]  /*1b40*/  BRA `(.L_x_34) ;  /* 0x0000000000207947 */ /* 0x000fea0003800000 */
.L_x_29:
[----:B------:R-:W-:-:S04]  /*1b50*/  LOP3.LUT R3, R10, 0x80000000, R3, 0x48, !PT ;  /* 0x800000000a037812 */ /* 0x000fc800078e4803 */
[----:B------:R-:W-:Y:S01]  /*1b60*/  LOP3.LUT R3, R3, 0x7f800000, RZ, 0xfc, !PT ;  /* 0x7f80000003037812 */ /* 0x000fe200078efcff */
[----:B------:R-:W-:Y:S06]  /*1b70*/  BRA `(.L_x_34) ;  /* 0x0000000000147947 */ /* 0x000fec0003800000 */
.L_x_28:
[----:B------:R-:W-:Y:S01]  /*1b80*/  LOP3.LUT R3, R10, 0x80000000, R3, 0x48, !PT ;  /* 0x800000000a037812 */ /* 0x000fe200078e4803 */
[----:B------:R-:W-:Y:S06]  /*1b90*/  BRA `(.L_x_34) ;  /* 0x00000000000c7947 */ /* 0x000fec0003800000 */
.L_x_27:
[----:B------:R-:W0:Y:S01]  /*1ba0*/  MUFU.RSQ R3, -QNAN ;  /* 0xffc0000000037908 */ /* 0x000e220000001400 */
[----:B------:R-:W-:Y:S05]  /*1bb0*/  BRA `(.L_x_34) ;  /* 0x0000000000047947 */ /* 0x000fea0003800000 */
.L_x_26:
[----:B------:R-:W-:-:S07]  /*1bc0*/  FADD.FTZ R3, R3, R7 ;  /* 0x0000000703037221 */ /* 0x000fce0000010000 */
.L_x_34:
[----:B------:R-:W-:Y:S05]  /*1bd0*/  BSYNC.RECONVERGENT B1 ;  /* 0x0000000000017941 */ /* 0x000fea0003800200 */
.L_x_24:
[----:B------:R-:W-:Y:S01]  /*1be0*/  HFMA2 R9, -RZ, RZ, 0, 0 ;  /* 0x00000000ff097431 */ /* 0x000fe200000001ff */
[----:B------:R-:W-:-:S04]  /*1bf0*/  MOV R8, R6 ;  /* 0x0000000600087202 */ /* 0x000fc80000000f00 */
[----:B0-----:R-:W-:Y:S05]  /*1c00*/  RET.REL.NODEC R8 `(_Z16updateVelocitiesP4Bodyi) ;  /* 0xffffffe008fc7950 */ /* 0x001fea0003c3ffff */
.L_x_35:
[----:B------:R-:W-:-:S00]  /*1c10*/  BRA `(.L_x_35) ;  /* 0xfffffffc00fc7947 */ /* 0x000fc0000383ffff */
[----:B------:R-:W-:-:S00]  /*1c20*/  NOP ;  /* 0x0000000000007918 */ /* 0x000fc00000000000 */
        /* <DEDUP_REMOVED lines=13> */
.L_x_36:


//--------------------- .nv.shared._Z16updateVelocitiesP4Bodyi --------------------------
	.section	.nv.shared._Z16updateVelocitiesP4Bodyi,"aw",@nobits
	.sectionflags	@""
	.align	16
	.zero		1024


//--------------------- .nv.shared.reserved.0     --------------------------
	.section	.nv.shared.reserved.0,"aw",@nobits
	.weak		__nv_reservedSMEM_offset_0_alias
	.size		__nv_reservedSMEM_offset_0_alias, 0, 64
	.other		__nv_reservedSMEM_offset_0_alias,@"STO_CUDA_RESERVED_SHARED STV_DEFAULT"
__nv_reservedSMEM_offset_0_alias:
	.zero		0
	.zero		64


//--------------------- .nv.constant0._Z16updateVelocitiesP4Bodyi --------------------------
	.section	.nv.constant0._Z16updateVelocitiesP4Bodyi,"a",@progbits
	.sectionflags	@""
	.align	4
.nv.constant0._Z16updateVelocitiesP4Bodyi:
	.zero		908


//--------------------- SYMBOLS --------------------------

	.type		.nv.reservedSmem.offset0,@object
	.size		.nv.reservedSmem.offset0,0x4
	.type		.nv.reservedSmem.cap,@object
	.size		.nv.reservedSmem.cap,0x4
